//
// Generated by NVIDIA NVVM Compiler
//
// Compiler Build ID: CL-36424714
// Cuda compilation tools, release 13.0, V13.0.88
// Based on NVVM 20.0.0
//

.version 9.0
.target sm_100
.address_size 64

	// .globl	_Z9addKernelPiS_
// _ZZ9addKernelPiS_E1c has been demoted

.visible .entry _Z9addKernelPiS_(
	.param .u64 .ptr .align 1 _Z9addKernelPiS__param_0,
	.param .u64 .ptr .align 1 _Z9addKernelPiS__param_1
)
{
	.reg .pred 	%p<3>;
	.reg .b32 	%r<22>;
	.reg .b64 	%rd<9>;
	// demoted variable
	.shared .align 4 .b8 _ZZ9addKernelPiS_E1c[4000];
	ld.param.u64 	%rd2, [_Z9addKernelPiS__param_0];
	ld.param.u64 	%rd1, [_Z9addKernelPiS__param_1];
	cvta.to.global.u64 	%rd3, %rd2;
	mov.u32 	%r1, %tid.x;
	mov.u32 	%r4, %ctaid.x;
	mov.u32 	%r5, %ntid.x;
	mad.lo.s32 	%r6, %r4, %r5, %r1;
	mul.wide.u32 	%rd4, %r6, 4;
	add.s64 	%rd5, %rd3, %rd4;
	ld.global.u32 	%r2, [%rd5];
	setp.gt.u32 	%p1, %r1, 249;
	shl.b32 	%r7, %r1, 2;
	mov.u32 	%r8, _ZZ9addKernelPiS_E1c;
	add.s32 	%r3, %r8, %r7;
	@%p1 bra 	$L__BB0_2;
	mov.b32 	%r9, 0;
	st.shared.u32 	[%r3], %r9;
	st.shared.u32 	[%r3+1000], %r9;
	st.shared.u32 	[%r3+2000], %r9;
	st.shared.u32 	[%r3+3000], %r9;
$L__BB0_2:
	setp.gt.u32 	%p2, %r1, 249;
	bar.sync 	0;
	shl.b32 	%r10, %r2, 2;
	add.s32 	%r12, %r8, %r10;
	atom.shared.add.u32 	%r13, [%r12], 1;
	bar.sync 	0;
	@%p2 bra 	$L__BB0_4;
	cvta.to.global.u64 	%rd6, %rd1;
	mul.wide.u32 	%rd7, %r1, 4;
	add.s64 	%rd8, %rd6, %rd7;
	ld.shared.u32 	%r14, [%r3];
	atom.global.add.u32 	%r15, [%rd8], %r14;
	ld.shared.u32 	%r16, [%r3+1000];
	atom.global.add.u32 	%r17, [%rd8+1000], %r16;
	ld.shared.u32 	%r18, [%r3+2000];
	atom.global.add.u32 	%r19, [%rd8+2000], %r18;
	ld.shared.u32 	%r20, [%r3+3000];
	atom.global.add.u32 	%r21, [%rd8+3000], %r20;
$L__BB0_4:
	ret;

}


// ===== COMPILED SASS (sm_100) =====

	.target	sm_100

	.elftype	@"ET_EXEC"


//--------------------- .note.nv.tkinfo           --------------------------
	.section	.note.nv.tkinfo,"",@"SHT_NOTE"
	.sectionflags	@"SHF_NOTE_NV_TKINFO"
	.tkinfo
        /*0018*/ 	.word	0x00000002
        /*0030*/ 	.string	""
        /*0030*/ 	.string	"ptxas"
        /*0030*/ 	.string	"Cuda compilation tools, release 13.0, V13.0.88"
        /*0030*/ 	.string	"Build cuda_13.0.r13.0/compiler.36424714_0"
        /*0030*/ 	.string	"-arch sm_100 -m 64 "



//--------------------- .note.nv.cuinfo           --------------------------
	.section	.note.nv.cuinfo,"",@"SHT_NOTE"
	.sectionflags	@"SHF_NOTE_NV_CUINFO"
        /*0018*/ 	.short	0x0002
        /*001a*/ 	.short	0x0064
        /*001c*/ 	.short	0x0082
	.zero		2


//--------------------- .nv.info                  --------------------------
	.section	.nv.info,"",@"SHT_CUDA_INFO"
	.align	4


	//----- nvinfo : EIATTR_REGCOUNT
	.align		4
        /*0000*/ 	.byte	0x04, 0x2f
        /*0002*/ 	.short	(.L_1 - .L_0)
	.align		4
.L_0:
        /*0004*/ 	.word	index@(_Z9addKernelPiS_)
        /*0008*/ 	.word	0x00000010


	//----- nvinfo : EIATTR_FRAME_SIZE
	.align		4
.L_1:
        /*000c*/ 	.byte	0x04, 0x11
        /*000e*/ 	.short	(.L_3 - .L_2)
	.align		4
.L_2:
        /*0010*/ 	.word	index@(_Z9addKernelPiS_)
        /*0014*/ 	.word	0x00000000


	//----- nvinfo : EIATTR_MIN_STACK_SIZE
	.align		4
.L_3:
        /*0018*/ 	.byte	0x04, 0x12
        /*001a*/ 	.short	(.L_5 - .L_4)
	.align		4
.L_4:
        /*001c*/ 	.word	index@(_Z9addKernelPiS_)
        /*0020*/ 	.word	0x00000000
.L_5:


//--------------------- .nv.compat                --------------------------
	.section	.nv.compat,"",@"SHT_CUDA_COMPAT_INFO"
	.align	4
        /*0000*/ 	.byte	0x02, 0x09, 0x00, 0x00, 0x02, 0x02, 0x01, 0x00, 0x02, 0x05, 0x05, 0x00, 0x03, 0x07, 0x01, 0x01
        /*0010*/ 	.byte	0x02, 0x03, 0x00, 0x00, 0x02, 0x06, 0x01, 0x00, 0x04, 0x0b, 0x08, 0x00, 0x09, 0x00, 0x00, 0x00
        /*0020*/ 	.byte	0x00, 0x00, 0x00, 0x00


//--------------------- .nv.info._Z9addKernelPiS_ --------------------------
	.section	.nv.info._Z9addKernelPiS_,"",@"SHT_CUDA_INFO"
	.sectionflags	@""
	.align	4


	//----- nvinfo : EIATTR_CUDA_API_VERSION
	.align		4
        /*0000*/ 	.byte	0x04, 0x37
        /*0002*/ 	.short	(.L_7 - .L_6)
.L_6:
        /*0004*/ 	.word	0x00000082


	//----- nvinfo : EIATTR_KPARAM_INFO
	.align		4
.L_7:
        /*0008*/ 	.byte	0x04, 0x17
        /*000a*/ 	.short	(.L_9 - .L_8)
.L_8:
        /*000c*/ 	.word	0x00000000
        /*0010*/ 	.short	0x0001
        /*0012*/ 	.short	0x0008
        /*0014*/ 	.byte	0x00, 0xf5, 0x21, 0x00


	//----- nvinfo : EIATTR_KPARAM_INFO
	.align		4
.L_9:
        /*0018*/ 	.byte	0x04, 0x17
        /*001a*/ 	.short	(.L_11 - .L_10)
.L_10:
        /*001c*/ 	.word	0x00000000
        /*0020*/ 	.short	0x0000
        /*0022*/ 	.short	0x0000
        /*0024*/ 	.byte	0x00, 0xf5, 0x21, 0x00


	//----- nvinfo : EIATTR_SPARSE_MMA_MASK
	.align		4
.L_11:
        /*0028*/ 	.byte	0x03, 0x50
        /*002a*/ 	.short	0x0000


	//----- nvinfo : EIATTR_MAXREG_COUNT
	.align		4
        /*002c*/ 	.byte	0x03, 0x1b
        /*002e*/ 	.short	0x00ff


	//----- nvinfo : EIATTR_NUM_BARRIERS
	.align		4
        /*0030*/ 	.byte	0x02, 0x4c
        /*0032*/ 	.byte	0x01
	.zero		1


	//----- nvinfo : EIATTR_MERCURY_ISA_VERSION
	.align		4
        /*0034*/ 	.byte	0x03, 0x5f
        /*0036*/ 	.short	0x0101


	//----- nvinfo : EIATTR_VRC_CTA_INIT_COUNT
	.align		4
        /*0038*/ 	.byte	0x02, 0x4a
	.zero		1
	.zero		1


	//----- nvinfo : EIATTR_EXIT_INSTR_OFFSETS
	.align		4
        /*003c*/ 	.byte	0x04, 0x1c
        /*003e*/ 	.short	(.L_13 - .L_12)


	//   ....[0]....
.L_12:
        /*0040*/ 	.word	0x00000160


	//   ....[1]....
        /*0044*/ 	.word	0x00000210


	//----- nvinfo : EIATTR_CBANK_PARAM_SIZE
	.align		4
.L_13:
        /*0048*/ 	.byte	0x03, 0x19
        /*004a*/ 	.short	0x0010


	//----- nvinfo : EIATTR_PARAM_CBANK
	.align		4
        /*004c*/ 	.byte	0x04, 0x0a
        /*004e*/ 	.short	(.L_15 - .L_14)
	.align		4
.L_14:
        /*0050*/ 	.word	index@(.nv.constant0._Z9addKernelPiS_)
        /*0054*/ 	.short	0x0380
        /*0056*/ 	.short	0x0010


	//----- nvinfo : EIATTR_SW_WAR
	.align		4
.L_15:
        /*0058*/ 	.byte	0x04, 0x36
        /*005a*/ 	.short	(.L_17 - .L_16)
.L_16:
        /*005c*/ 	.word	0x00000008
.L_17:


//--------------------- .nv.callgraph             --------------------------
	.section	.nv.callgraph,"",@"SHT_CUDA_CALLGRAPH"
	.align	4
	.sectionentsize	8
	.align		4
        /*0000*/ 	.word	0x00000000
	.align		4
        /*0004*/ 	.word	0xffffffff
	.align		4
        /*0008*/ 	.word	0x00000000
	.align		4
        /*000c*/ 	.word	0xfffffffe
	.align		4
        /*0010*/ 	.word	0x00000000
	.align		4
        /*0014*/ 	.word	0xfffffffd
	.align		4
        /*0018*/ 	.word	0x00000000
	.align		4
        /*001c*/ 	.word	0xfffffffc


//--------------------- .text._Z9addKernelPiS_    --------------------------
	.section	.text._Z9addKernelPiS_,"ax",@progbits
	.align	128
        .global         _Z9addKernelPiS_
        .type           _Z9addKernelPiS_,@function
        .size           _Z9addKernelPiS_,(.L_x_1 - _Z9addKernelPiS_)
        .other          _Z9addKernelPiS_,@"STO_CUDA_ENTRY STV_DEFAULT"
_Z9addKernelPiS_:
.text._Z9addKernelPiS_:
[----:B------:R-:W-:Y:S01]  /*0000*/  LDC R1, c[0x0][0x37c] ;  /* 0x0000df00ff017b82 */ /* 0x000fe20000000800 */
[----:B------:R-:W0:Y:S07]  /*0010*/  S2R R13, SR_TID.X ;  /* 0x00000000000d7919 */ /* 0x000e2e0000002100 */
[----:B------:R-:W0:Y:S01]  /*0020*/  S2UR UR4, SR_CTAID.X ;  /* 0x00000000000479c3 */ /* 0x000e220000002500 */
[----:B------:R-:W1:Y:S07]  /*0030*/  LDCU.64 UR6, c[0x0][0x358] ;  /* 0x00006b00ff0677ac */ /* 0x000e6e0008000a00 */
[----:B------:R-:W0:Y:S08]  /*0040*/  LDC R0, c[0x0][0x360] ;  /* 0x0000d800ff007b82 */ /* 0x000e300000000800 */
[----:B------:R-:W2:Y:S01]  /*0050*/  LDC.64 R2, c[0x0][0x380] ;  /* 0x0000e000ff027b82 */ /* 0x000ea20000000a00 */
[----:B0-----:R-:W-:-:S04]  /*0060*/  IMAD R5, R0, UR4, R13 ;  /* 0x0000000400057c24 */ /* 0x001fc8000f8e020d */
[----:B--2---:R-:W-:-:S06]  /*0070*/  IMAD.WIDE.U32 R2, R5, 0x4, R2 ;  /* 0x0000000405027825 */ /* 0x004fcc00078e0002 */
[----:B-1----:R-:W2:Y:S01]  /*0080*/  LDG.E R2, desc[UR6][R2.64] ;  /* 0x0000000602027981 */ /* 0x002ea2000c1e1900 */
[----:B------:R-:W0:Y:S01]  /*0090*/  S2UR UR5, SR_CgaCtaId ;  /* 0x00000000000579c3 */ /* 0x000e220000008800 */
[----:B------:R-:W-:Y:S01]  /*00a0*/  UMOV UR4, 0x400 ;  /* 0x0000040000047882 */ /* 0x000fe20000000000 */
[----:B------:R-:W-:Y:S01]  /*00b0*/  ISETP.GT.U32.AND P0, PT, R13, 0xf9, PT ;  /* 0x000000f90d00780c */ /* 0x000fe20003f04070 */
[----:B0-----:R-:W-:-:S06]  /*00c0*/  ULEA UR4, UR5, UR4, 0x18 ;  /* 0x0000000405047291 */ /* 0x001fcc000f8ec0ff */
[----:B------:R-:W-:-:S06]  /*00d0*/  LEA R0, R13, UR4, 0x2 ;  /* 0x000000040d007c11 */ /* 0x000fcc000f8e10ff */
[----:B------:R0:W-:Y:S04]  /*00e0*/  @!P0 STS [R0], RZ ;  /* 0x000000ff00008388 */ /* 0x0001e80000000800 */
[----:B------:R0:W-:Y:S04]  /*00f0*/  @!P0 STS [R0+0x3e8], RZ ;  /* 0x0003e8ff00008388 */ /* 0x0001e80000000800 */
[----:B------:R0:W-:Y:S04]  /*0100*/  @!P0 STS [R0+0x7d0], RZ ;  /* 0x0007d0ff00008388 */ /* 0x0001e80000000800 */
[----:B------:R0:W-:Y:S01]  /*0110*/  @!P0 STS [R0+0xbb8], RZ ;  /* 0x000bb8ff00008388 */ /* 0x0001e20000000800 */
[----:B------:R-:W-:Y:S01]  /*0120*/  BAR.SYNC.DEFER_BLOCKING 0x0 ;  /* 0x0000000000007b1d */ /* 0x000fe20000010000 */
[----:B--2---:R-:W-:-:S05]  /*0130*/  LEA R4, R2, UR4, 0x2 ;  /* 0x0000000402047c11 */ /* 0x004fca000f8e10ff */
[----:B------:R0:W-:Y:S02]  /*0140*/  ATOMS.POPC.INC.32 RZ, [R4+URZ] ;  /* 0x0000000004ff7f8c */ /* 0x0001e4000d8000ff */
[----:B------:R-:W-:Y:S06]  /*0150*/  BAR.SYNC.DEFER_BLOCKING 0x0 ;  /* 0x0000000000007b1d */ /* 0x000fec0000010000 */
[----:B------:R-:W-:Y:S05]  /*0160*/  @P0 EXIT ;  /* 0x000000000000094d */ /* 0x000fea0003800000 */
[----:B------:R-:W1:Y:S01]  /*0170*/  LDS R5, [R0] ;  /* 0x0000000000057984 */ /* 0x000e620000000800 */
[----:B------:R-:W2:Y:S03]  /*0180*/  LDC.64 R2, c[0x0][0x388] ;  /* 0x0000e200ff027b82 */ /* 0x000ea60000000a00 */
[----:B------:R-:W3:Y:S04]  /*0190*/  LDS R7, [R0+0x3e8] ;  /* 0x0003e80000077984 */ /* 0x000ee80000000800 */
[----:B------:R-:W4:Y:S04]  /*01a0*/  LDS R9, [R0+0x7d0] ;  /* 0x0007d00000097984 */ /* 0x000f280000000800 */
[----:B------:R-:W5:Y:S01]  /*01b0*/  LDS R11, [R0+0xbb8] ;  /* 0x000bb800000b7984 */ /* 0x000f620000000800 */
[----:B--2---:R-:W-:-:S05]  /*01c0*/  IMAD.WIDE.U32 R2, R13, 0x4, R2 ;  /* 0x000000040d027825 */ /* 0x004fca00078e0002 */
[----:B-1----:R-:W-:Y:S04]  /*01d0*/  REDG.E.ADD.STRONG.GPU desc[UR6][R2.64], R5 ;  /* 0x000000050200798e */ /* 0x002fe8000c12e106 */
[----:B---3--:R-:W-:Y:S04]  /*01e0*/  REDG.E.ADD.STRONG.GPU desc[UR6][R2.64+0x3e8], R7 ;  /* 0x0003e8070200798e */ /* 0x008fe8000c12e106 */
[----:B----4-:R-:W-:Y:S04]  /*01f0*/  REDG.E.ADD.STRONG.GPU desc[UR6][R2.64+0x7d0], R9 ;  /* 0x0007d0090200798e */ /* 0x010fe8000c12e106 */
[----:B-----5:R-:W-:Y:S01]  /*0200*/  REDG.E.ADD.STRONG.GPU desc[UR6][R2.64+0xbb8], R11 ;  /* 0x000bb80b0200798e */ /* 0x020fe2000c12e106 */
[----:B------:R-:W-:Y:S05]  /*0210*/  EXIT ;  /* 0x000000000000794d */ /* 0x000fea0003800000 */
.L_x_0:
[----:B------:R-:W-:-:S00]  /*0220*/  BRA `(.L_x_0) ;  /* 0xfffffffc00fc7947 */ /* 0x000fc0000383ffff */
[----:B------:R-:W-:-:S00]  /*0230*/  NOP ;  /* 0x0000000000007918 */ /* 0x000fc00000000000 */
        /* <DEDUP_REMOVED lines=12> */
.L_x_1:


//--------------------- .nv.shared._Z9addKernelPiS_ --------------------------
	.section	.nv.shared._Z9addKernelPiS_,"aw",@nobits
	.sectionflags	@""
	.align	4
.nv.shared._Z9addKernelPiS_:
	.zero		5024


//--------------------- .nv.shared.reserved.0     --------------------------
	.section	.nv.shared.reserved.0,"aw",@nobits
	.weak		__nv_reservedSMEM_offset_0_alias
	.size		__nv_reservedSMEM_offset_0_alias, 0, 64
	.other		__nv_reservedSMEM_offset_0_alias,@"STO_CUDA_RESERVED_SHARED STV_DEFAULT"
__nv_reservedSMEM_offset_0_alias:
	.zero		0
	.zero		64


//--------------------- .nv.constant0._Z9addKernelPiS_ --------------------------
	.section	.nv.constant0._Z9addKernelPiS_,"a",@progbits
	.sectionflags	@""
	.align	4
.nv.constant0._Z9addKernelPiS_:
	.zero		912


//--------------------- SYMBOLS --------------------------

	.type		.nv.reservedSmem.offset0,@object
	.size		.nv.reservedSmem.offset0,0x4
	.type		.nv.reservedSmem.cap,@object
	.size		.nv.reservedSmem.cap,0x4
